	.headerflags	@"EF_CUDA_TEXMODE_UNIFIED EF_CUDA_64BIT_ADDRESS EF_CUDA_ACCELERATORS EF_CUDA_SM90 EF_CUDA_VIRTUAL_SM(EF_CUDA_SM90)"
	.elftype	@"ET_EXEC"


//--------------------- .nv.info                  --------------------------
	.section	.nv.info,"",@"SHT_CUDA_INFO"
	.align	4


	//----- nvinfo : EIATTR_REGCOUNT
	.align		4
        /*0000*/ 	.byte	0x04, 0x2f
        /*0002*/ 	.short	(.L_3 - .L_2)
	.align		4
.L_2:
        /*0004*/ 	.word	index@(triton_poi_fused__native_batch_norm_legit_no_training_hardtanh_19)
        /*0008*/ 	.word	0x00000020


	//----- nvinfo : EIATTR_MIN_STACK_SIZE
	.align		4
.L_3:
        /*000c*/ 	.byte	0x04, 0x12
        /*000e*/ 	.short	(.L_5 - .L_4)
	.align		4
.L_4:
        /*0010*/ 	.word	index@(triton_poi_fused__native_batch_norm_legit_no_training_hardtanh_19)
        /*0014*/ 	.word	0x00000000


	//----- nvinfo : EIATTR_FRAME_SIZE
	.align		4
.L_5:
        /*0018*/ 	.byte	0x04, 0x11
        /*001a*/ 	.short	(.L_7 - .L_6)
	.align		4
.L_6:
        /*001c*/ 	.word	index@(triton_poi_fused__native_batch_norm_legit_no_training_hardtanh_19)
        /*0020*/ 	.word	0x00000000


	//----- nvinfo : EIATTR_MIN_STACK_SIZE
	.align		4
.L_7:
        /*0024*/ 	.byte	0x04, 0x12
        /*0026*/ 	.short	(.L_9 - .L_8)
	.align		4
.L_8:
        /*0028*/ 	.word	index@(triton_poi_fused__native_batch_norm_legit_no_training_hardtanh_19)
        /*002c*/ 	.word	0x00000000
.L_9:


//--------------------- .nv.info.triton_poi_fused__native_batch_norm_legit_no_training_hardtanh_19 --------------------------
	.section	.nv.info.triton_poi_fused__native_batch_norm_legit_no_training_hardtanh_19,"",@"SHT_CUDA_INFO"
	.sectionflags	@""
	.align	4


	//----- nvinfo : EIATTR_CUDA_API_VERSION
	.align		4
        /*0000*/ 	.byte	0x04, 0x37
        /*0002*/ 	.short	(.L_11 - .L_10)
.L_10:
        /*0004*/ 	.word	0x0000007c


	//----- nvinfo : EIATTR_KPARAM_INFO
	.align		4
.L_11:
        /*0008*/ 	.byte	0x04, 0x17
        /*000a*/ 	.short	(.L_13 - .L_12)
.L_12:
        /*000c*/ 	.word	0x00000000
        /*0010*/ 	.short	0x0006
        /*0012*/ 	.short	0x0030
        /*0014*/ 	.byte	0x00, 0xf0, 0x11, 0x00


	//----- nvinfo : EIATTR_KPARAM_INFO
	.align		4
.L_13:
        /*0018*/ 	.byte	0x04, 0x17
        /*001a*/ 	.short	(.L_15 - .L_14)
.L_14:
        /*001c*/ 	.word	0x00000000
        /*0020*/ 	.short	0x0005
        /*0022*/ 	.short	0x0028
        /*0024*/ 	.byte	0x00, 0xf4, 0x21, 0x00


	//----- nvinfo : EIATTR_KPARAM_INFO
	.align		4
.L_15:
        /*0028*/ 	.byte	0x04, 0x17
        /*002a*/ 	.short	(.L_17 - .L_16)
.L_16:
        /*002c*/ 	.word	0x00000000
        /*0030*/ 	.short	0x0004
        /*0032*/ 	.short	0x0020
        /*0034*/ 	.byte	0x00, 0xf4, 0x21, 0x00


	//----- nvinfo : EIATTR_KPARAM_INFO
	.align		4
.L_17:
        /*0038*/ 	.byte	0x04, 0x17
        /*003a*/ 	.short	(.L_19 - .L_18)
.L_18:
        /*003c*/ 	.word	0x00000000
        /*0040*/ 	.short	0x0003
        /*0042*/ 	.short	0x0018
        /*0044*/ 	.byte	0x00, 0xf4, 0x21, 0x00


	//----- nvinfo : EIATTR_KPARAM_INFO
	.align		4
.L_19:
        /*0048*/ 	.byte	0x04, 0x17
        /*004a*/ 	.short	(.L_21 - .L_20)
.L_20:
        /*004c*/ 	.word	0x00000000
        /*0050*/ 	.short	0x0002
        /*0052*/ 	.short	0x0010
        /*0054*/ 	.byte	0x00, 0xf4, 0x21, 0x00


	//----- nvinfo : EIATTR_KPARAM_INFO
	.align		4
.L_21:
        /*0058*/ 	.byte	0x04, 0x17
        /*005a*/ 	.short	(.L_23 - .L_22)
.L_22:
        /*005c*/ 	.word	0x00000000
        /*0060*/ 	.short	0x0001
        /*0062*/ 	.short	0x0008
        /*0064*/ 	.byte	0x00, 0xf4, 0x21, 0x00


	//----- nvinfo : EIATTR_KPARAM_INFO
	.align		4
.L_23:
        /*0068*/ 	.byte	0x04, 0x17
        /*006a*/ 	.short	(.L_25 - .L_24)
.L_24:
        /*006c*/ 	.word	0x00000000
        /*0070*/ 	.short	0x0000
        /*0072*/ 	.short	0x0000
        /*0074*/ 	.byte	0x00, 0xf4, 0x21, 0x00


	//----- nvinfo : EIATTR_SPARSE_MMA_MASK
	.align		4
.L_25:
        /*0078*/ 	.byte	0x03, 0x50
        /*007a*/ 	.short	0x0000


	//----- nvinfo : EIATTR_MAXREG_COUNT
	.align		4
        /*007c*/ 	.byte	0x03, 0x1b
        /*007e*/ 	.short	0x00ff


	//----- nvinfo : EIATTR_EXIT_INSTR_OFFSETS
	.align		4
        /*0080*/ 	.byte	0x04, 0x1c
        /*0082*/ 	.short	(.L_27 - .L_26)


	//   ....[0]....
.L_26:
        /*0084*/ 	.word	0x00000d30


	//   ....[1]....
        /*0088*/ 	.word	0x00000d50


	//----- nvinfo : EIATTR_REQNTID
	.align		4
.L_27:
        /*008c*/ 	.byte	0x04, 0x10
        /*008e*/ 	.short	(.L_29 - .L_28)
.L_28:
        /*0090*/ 	.word	0x00000080
        /*0094*/ 	.word	0x00000001
        /*0098*/ 	.word	0x00000001


	//----- nvinfo : EIATTR_CBANK_PARAM_SIZE
	.align		4
.L_29:
        /*009c*/ 	.byte	0x03, 0x19
        /*009e*/ 	.short	0x0034


	//----- nvinfo : EIATTR_PARAM_CBANK
	.align		4
        /*00a0*/ 	.byte	0x04, 0x0a
        /*00a2*/ 	.short	(.L_31 - .L_30)
	.align		4
.L_30:
        /*00a4*/ 	.word	index@(.nv.constant0.triton_poi_fused__native_batch_norm_legit_no_training_hardtanh_19)
        /*00a8*/ 	.short	0x0210
        /*00aa*/ 	.short	0x0034


	//----- nvinfo : EIATTR_SW_WAR
	.align		4
.L_31:
        /*00ac*/ 	.byte	0x04, 0x36
        /*00ae*/ 	.short	(.L_33 - .L_32)
.L_32:
        /*00b0*/ 	.word	0x00000008
.L_33:


//--------------------- .nv.callgraph             --------------------------
	.section	.nv.callgraph,"",@"SHT_CUDA_CALLGRAPH"
	.align	4
	.sectionentsize	8
	.align		4
        /*0000*/ 	.word	0x00000000
	.align		4
        /*0004*/ 	.word	0xffffffff
	.align		4
        /*0008*/ 	.word	0x00000000
	.align		4
        /*000c*/ 	.word	0xfffffffe
	.align		4
        /*0010*/ 	.word	0x00000000
	.align		4
        /*0014*/ 	.word	0xfffffffd
	.align		4
        /*0018*/ 	.word	0x00000000
	.align		4
        /*001c*/ 	.word	0xfffffffc


//--------------------- .nv.constant4             --------------------------
	.section	.nv.constant4,"a",@progbits
	.align	8
	.align		8
.nv.constant4:
        /*0000*/ 	.dword	_$_str
	.align		8
        /*0008*/ 	.dword	_$_str_$_2


//--------------------- .text.triton_poi_fused__native_batch_norm_legit_no_training_hardtanh_19 --------------------------
	.section	.text.triton_poi_fused__native_batch_norm_legit_no_training_hardtanh_19,"ax",@progbits
	.align	128
        .global         triton_poi_fused__native_batch_norm_legit_no_training_hardtanh_19
        .type           triton_poi_fused__native_batch_norm_legit_no_training_hardtanh_19,@function
        .size           triton_poi_fused__native_batch_norm_legit_no_training_hardtanh_19,(.L_x_1 - triton_poi_fused__native_batch_norm_legit_no_training_hardtanh_19)
        .other          triton_poi_fused__native_batch_norm_legit_no_training_hardtanh_19,@"STO_CUDA_ENTRY STV_DEFAULT"
triton_poi_fused__native_batch_norm_legit_no_training_hardtanh_19:
.text.triton_poi_fused__native_batch_norm_legit_no_training_hardtanh_19:
[----:B------:R-:W0:Y:S02]  /*0000*/  LDC R1, c[0x0][0x28] ;  /* 0x00000a00ff017b82 */ /* 0x000e240000000800 */
[----:B------:R-:W1:Y:S01]  /*0010*/  S2R R0, SR_TID.X ;  /* 0x0000000000007919 */ /* 0x000e620000002100 */
[----:B------:R-:W2:Y:S01]  /*0020*/  LDC.64 R28, c[0x0][0x210] ;  /* 0x00008400ff1c7b82 */ /* 0x000ea20000000a00 */
[----:B------:R-:W-:Y:S02]  /*0030*/  CS2R R4, SRZ ;  /* 0x0000000000047805 */ /* 0x000fe4000001ff00 */
[----:B------:R-:W-:Y:S01]  /*0040*/  CS2R R6, SRZ ;  /* 0x0000000000067805 */ /* 0x000fe2000001ff00 */
[----:B------:R-:W3:Y:S01]  /*0050*/  S2R R3, SR_CTAID.X ;  /* 0x0000000000037919 */ /* 0x000ee20000002500 */
[----:B------:R-:W-:Y:S02]  /*0060*/  CS2R R8, SRZ ;  /* 0x0000000000087805 */ /* 0x000fe4000001ff00 */
[----:B------:R-:W-:Y:S01]  /*0070*/  CS2R R10, SRZ ;  /* 0x00000000000a7805 */ /* 0x000fe2000001ff00 */
[----:B------:R-:W-:Y:S01]  /*0080*/  ULDC.64 UR4, c[0x0][0x208] ;  /* 0x0000820000047ab9 */ /* 0x000fe20000000a00 */
[----:B------:R-:W4:Y:S08]  /*0090*/  LDC.64 R20, c[0x0][0x218] ;  /* 0x00008600ff147b82 */ /* 0x000f300000000a00 */
[----:B------:R-:W5:Y:S01]  /*00a0*/  LDC.64 R26, c[0x0][0x220] ;  /* 0x00008800ff1a7b82 */ /* 0x000f620000000a00 */
[----:B-1----:R-:W-:-:S05]  /*00b0*/  IMAD.SHL.U32 R0, R0, 0x4, RZ ;  /* 0x0000000400007824 */ /* 0x002fca00078e00ff */
[----:B------:R-:W-:-:S05]  /*00c0*/  LOP3.LUT R0, R0, 0x1fc, RZ, 0xc0, !PT ;  /* 0x000001fc00007812 */ /* 0x000fca00078ec0ff */
[----:B---3--:R-:W-:-:S04]  /*00d0*/  IMAD R2, R3, 0x400, R0 ;  /* 0x0000040003027824 */ /* 0x008fc800078e0200 */
[C---:B------:R-:W-:Y:S01]  /*00e0*/  IMAD.HI R0, R2.reuse, 0x38e38e39, RZ ;  /* 0x38e38e3902007827 */ /* 0x040fe200078e02ff */
[----:B------:R-:W-:-:S03]  /*00f0*/  ISETP.GE.AND P1, PT, R2, 0x1b900, PT ;  /* 0x0001b9000200780c */ /* 0x000fc60003f26270 */
[----:B--2---:R-:W-:Y:S01]  /*0100*/  IMAD.WIDE R28, R2, 0x4, R28 ;  /* 0x00000004021c7825 */ /* 0x004fe200078e021c */
[----:B------:R-:W-:-:S04]  /*0110*/  SHF.R.U32.HI R3, RZ, 0x1f, R0 ;  /* 0x0000001fff037819 */ /* 0x000fc80000011600 */
[----:B------:R-:W-:-:S05]  /*0120*/  LEA.HI.SX32 R3, R0, R3, 0x19 ;  /* 0x0000000300037211 */ /* 0x000fca00078fcaff */
[----:B------:R-:W-:Y:S01]  /*0130*/  IMAD R3, R3, -0x240, R2 ;  /* 0xfffffdc003037824 */ /* 0x000fe200078e0202 */
[----:B------:R-:W2:Y:S03]  /*0140*/  @!P1 LDG.E.128 R8, desc[UR4][R28.64] ;  /* 0x000000041c089981 */ /* 0x000ea6000c1e1d00 */
[----:B----4-:R-:W-:-:S05]  /*0150*/  IMAD.WIDE R12, R3, 0x4, R20 ;  /* 0x00000004030c7825 */ /* 0x010fca00078e0214 */
[----:B------:R1:W2:Y:S01]  /*0160*/  @!P1 LDG.E.EL.128 R4, desc[UR4][R12.64] ;  /* 0x000000040c049981 */ /* 0x0002a2000c2e1d00 */
[----:B------:R-:W-:-:S04]  /*0170*/  VIADD R0, R2, 0x200 ;  /* 0x0000020002007836 */ /* 0x000fc80000000000 */
[----:B------:R-:W-:-:S05]  /*0180*/  IMAD.HI R14, R0, 0x38e38e39, RZ ;  /* 0x38e38e39000e7827 */ /* 0x000fca00078e02ff */
[----:B------:R-:W-:-:S04]  /*0190*/  SHF.R.U32.HI R15, RZ, 0x1f, R14 ;  /* 0x0000001fff0f7819 */ /* 0x000fc8000001160e */
[----:B------:R-:W-:Y:S02]  /*01a0*/  LEA.HI.SX32 R15, R14, R15, 0x19 ;  /* 0x0000000f0e0f7211 */ /* 0x000fe400078fcaff */
[----:B------:R-:W-:Y:S02]  /*01b0*/  ISETP.GE.AND P0, PT, R0, 0x1b900, PT ;  /* 0x0001b9000000780c */ /* 0x000fe40003f06270 */
[----:B-1----:R-:W-:Y:S01]  /*01c0*/  CS2R R12, SRZ ;  /* 0x00000000000c7805 */ /* 0x002fe2000001ff00 */
[----:B------:R-:W-:Y:S01]  /*01d0*/  IMAD R0, R15, -0x240, R0 ;  /* 0xfffffdc00f007824 */ /* 0x000fe200078e0200 */
[----:B------:R-:W-:Y:S02]  /*01e0*/  CS2R R14, SRZ ;  /* 0x00000000000e7805 */ /* 0x000fe4000001ff00 */
[----:B------:R-:W-:Y:S01]  /*01f0*/  CS2R R22, SRZ ;  /* 0x0000000000167805 */ /* 0x000fe2000001ff00 */
[----:B------:R-:W-:Y:S01]  /*0200*/  IMAD.WIDE R24, R0, 0x4, R20 ;  /* 0x0000000400187825 */ /* 0x000fe200078e0214 */
[----:B------:R-:W-:-:S02]  /*0210*/  CS2R R20, SRZ ;  /* 0x0000000000147805 */ /* 0x000fc4000001ff00 */
[----:B------:R-:W-:Y:S02]  /*0220*/  CS2R R16, SRZ ;  /* 0x0000000000107805 */ /* 0x000fe4000001ff00 */
[----:B------:R-:W-:Y:S02]  /*0230*/  CS2R R18, SRZ ;  /* 0x0000000000127805 */ /* 0x000fe4000001ff00 */
[----:B------:R5:W3:Y:S04]  /*0240*/  @!P0 LDG.E.128 R20, desc[UR4][R28.64+0x800] ;  /* 0x000800041c148981 */ /* 0x000ae8000c1e1d00 */
[----:B------:R1:W3:Y:S01]  /*0250*/  @!P0 LDG.E.EL.128 R16, desc[UR4][R24.64] ;  /* 0x0000000418108981 */ /* 0x0002e2000c2e1d00 */
[----:B-----5:R-:W-:Y:S01]  /*0260*/  IMAD.WIDE R28, R0, 0x4, R26 ;  /* 0x00000004001c7825 */ /* 0x020fe200078e021a */
[----:B-1----:R-:W-:-:S03]  /*0270*/  CS2R R24, SRZ ;  /* 0x0000000000187805 */ /* 0x002fc6000001ff00 */
[----:B--2---:R-:W-:Y:S01]  /*0280*/  FADD R4, -R4, R8 ;  /* 0x0000000804047221 */ /* 0x004fe20000000100 */
[----:B------:R-:W-:Y:S01]  /*0290*/  FADD R5, -R5, R9 ;  /* 0x0000000905057221 */ /* 0x000fe20000000100 */
[----:B------:R-:W-:-:S05]  /*02a0*/  IMAD.WIDE R8, R3, 0x4, R26 ;  /* 0x0000000403087825 */ /* 0x000fca00078e021a */
[----:B------:R-:W2:Y:S01]  /*02b0*/  @!P1 LDG.E.EL.128 R12, desc[UR4][R8.64] ;  /* 0x00000004080c9981 */ /* 0x000ea2000c2e1d00 */
[----:B------:R-:W-:-:S06]  /*02c0*/  CS2R R26, SRZ ;  /* 0x00000000001a7805 */ /* 0x000fcc000001ff00 */
[----:B------:R-:W4:Y:S01]  /*02d0*/  @!P0 LDG.E.EL.128 R24, desc[UR4][R28.64] ;  /* 0x000000041c188981 */ /* 0x000f22000c2e1d00 */
[----:B------:R-:W-:Y:S01]  /*02e0*/  FADD R6, -R6, R10 ;  /* 0x0000000a06067221 */ /* 0x000fe20000000100 */
[----:B------:R-:W-:Y:S01]  /*02f0*/  FADD R7, -R7, R11 ;  /* 0x0000000b07077221 */ /* 0x000fe20000000100 */
[----:B------:R-:W-:Y:S02]  /*0300*/  IMAD.MOV.U32 R11, RZ, RZ, 0x3e800000 ;  /* 0x3e800000ff0b7424 */ /* 0x000fe400078e00ff */
[----:B---3--:R-:W-:Y:S01]  /*0310*/  FADD R16, -R16, R20 ;  /* 0x0000001410107221 */ /* 0x008fe20000000100 */
[----:B------:R-:W-:Y:S01]  /*0320*/  FADD R22, -R18, R22 ;  /* 0x0000001612167221 */ /* 0x000fe20000000100 */
[----:B------:R-:W-:Y:S01]  /*0330*/  FADD R21, -R17, R21 ;  /* 0x0000001511157221 */ /* 0x000fe20000000100 */
[----:B------:R-:W-:Y:S01]  /*0340*/  FADD R23, -R19, R23 ;  /* 0x0000001713177221 */ /* 0x000fe20000000100 */
[----:B--2---:R-:W-:-:S06]  /*0350*/  FADD R8, R12, 9.9999997473787516356e-06 ;  /* 0x3727c5ac0c087421 */ /* 0x004fcc0000000000 */
[----:B------:R-:W1:Y:S01]  /*0360*/  MUFU.SQRT R8, R8 ;  /* 0x0000000800087308 */ /* 0x000e620000002000 */
[----:B------:R-:W-:Y:S01]  /*0370*/  FADD R9, R13, 9.9999997473787516356e-06 ;  /* 0x3727c5ac0d097421 */ /* 0x000fe20000000000 */
[----:B------:R-:W-:Y:S01]  /*0380*/  FADD R10, R14, 9.9999997473787516356e-06 ;  /* 0x3727c5ac0e0a7421 */ /* 0x000fe20000000000 */
[----:B------:R-:W-:-:S05]  /*0390*/  FADD R15, R15, 9.9999997473787516356e-06 ;  /* 0x3727c5ac0f0f7421 */ /* 0x000fca0000000000 */
[----:B------:R-:W2:Y:S01]  /*03a0*/  MUFU.SQRT R9, R9 ;  /* 0x0000000900097308 */ /* 0x000ea20000002000 */
[----:B-1----:R-:W-:-:S07]  /*03b0*/  FSETP.GT.AND P6, PT, R8, 8.50705917302346158658e+37, PT ;  /* 0x7e8000000800780b */ /* 0x002fce0003fc4000 */
[----:B------:R-:W1:Y:S01]  /*03c0*/  MUFU.SQRT R10, R10 ;  /* 0x0000000a000a7308 */ /* 0x000e620000002000 */
[----:B------:R-:W-:-:S07]  /*03d0*/  FSETP.GEU.AND P2, PT, R8, 1.175494350822287508e-38, PT ;  /* 0x008000000800780b */ /* 0x000fce0003f4e000 */
[----:B------:R-:W3:Y:S01]  /*03e0*/  MUFU.SQRT R12, R15 ;  /* 0x0000000f000c7308 */ /* 0x000ee20000002000 */
[----:B----4-:R-:W-:Y:S01]  /*03f0*/  FADD R25, R25, 9.9999997473787516356e-06 ;  /* 0x3727c5ac19197421 */ /* 0x010fe20000000000 */
[----:B------:R-:W-:Y:S01]  /*0400*/  FADD R24, R24, 9.9999997473787516356e-06 ;  /* 0x3727c5ac18187421 */ /* 0x000fe20000000000 */
[----:B------:R-:W-:Y:S01]  /*0410*/  FADD R28, R27, 9.9999997473787516356e-06 ;  /* 0x3727c5ac1b1c7421 */ /* 0x000fe20000000000 */
[----:B--2---:R-:W-:Y:S01]  /*0420*/  FSETP.GT.AND P3, PT, R9, 8.50705917302346158658e+37, PT ;  /* 0x7e8000000900780b */ /* 0x004fe20003f64000 */
[----:B------:R-:W-:Y:S01]  /*0430*/  FADD R26, R26, 9.9999997473787516356e-06 ;  /* 0x3727c5ac1a1a7421 */ /* 0x000fe20000000000 */
[----:B------:R-:W-:Y:S01]  /*0440*/  FSEL R27, R11, 1, P6 ;  /* 0x3f8000000b1b7808 */ /* 0x000fe20003000000 */
[----:B------:R-:W-:Y:S01]  /*0450*/  @P6 FMUL R8, R8, 0.25 ;  /* 0x3e80000008086820 */ /* 0x000fe20000400000 */
[----:B------:R-:W2:Y:S01]  /*0460*/  MUFU.SQRT R14, R25 ;  /* 0x00000019000e7308 */ /* 0x000ea20000002000 */
[----:B-1----:R-:W-:Y:S02]  /*0470*/  FSETP.GT.AND P4, PT, R10, 8.50705917302346158658e+37, PT ;  /* 0x7e8000000a00780b */ /* 0x002fe40003f84000 */
[----:B------:R-:W-:Y:S01]  /*0480*/  @!P2 FMUL R8, R8, 16777216 ;  /* 0x4b8000000808a820 */ /* 0x000fe20000400000 */
[----:B------:R-:W-:Y:S01]  /*0490*/  @!P2 FMUL R27, R27, 16777216 ;  /* 0x4b8000001b1ba820 */ /* 0x000fe20000400000 */
[----:B---3--:R-:W-:-:S03]  /*04a0*/  FSETP.GT.AND P6, PT, R12, 8.50705917302346158658e+37, PT ;  /* 0x7e8000000c00780b */ /* 0x008fc60003fc4000 */
[----:B------:R1:W3:Y:S01]  /*04b0*/  MUFU.SQRT R13, R24 ;  /* 0x00000018000d7308 */ /* 0x0002e20000002000 */
[----:B------:R-:W-:-:S07]  /*04c0*/  FSETP.GEU.AND P2, PT, R10, 1.175494350822287508e-38, PT ;  /* 0x008000000a00780b */ /* 0x000fce0003f4e000 */
[----:B------:R-:W4:Y:S01]  /*04d0*/  MUFU.SQRT R20, R26 ;  /* 0x0000001a00147308 */ /* 0x000f220000002000 */
[C---:B------:R-:W-:Y:S01]  /*04e0*/  FSETP.GEU.AND P5, PT, R9.reuse, 1.175494350822287508e-38, PT ;  /* 0x008000000900780b */ /* 0x040fe20003fae000 */
[----:B------:R-:W-:Y:S01]  /*04f0*/  @P3 FMUL R9, R9, 0.25 ;  /* 0x3e80000009093820 */ /* 0x000fe20000400000 */
[C---:B-1----:R-:W-:Y:S01]  /*0500*/  FSEL R24, R11.reuse, 1, P3 ;  /* 0x3f8000000b187808 */ /* 0x042fe20001800000 */
[----:B------:R-:W-:Y:S01]  /*0510*/  @P4 FMUL R10, R10, 0.25 ;  /* 0x3e8000000a0a4820 */ /* 0x000fe20000400000 */
[C---:B------:R-:W-:Y:S01]  /*0520*/  FSETP.GEU.AND P3, PT, R12.reuse, 1.175494350822287508e-38, PT ;  /* 0x008000000c00780b */ /* 0x040fe20003f6e000 */
[----:B------:R-:W-:Y:S01]  /*0530*/  @P6 FMUL R12, R12, 0.25 ;  /* 0x3e8000000c0c6820 */ /* 0x000fe20000400000 */
[C---:B------:R-:W-:Y:S01]  /*0540*/  FSEL R18, R11.reuse, 1, P4 ;  /* 0x3f8000000b127808 */ /* 0x040fe20002000000 */
[----:B------:R-:W1:Y:S01]  /*0550*/  MUFU.RCP R8, R8 ;  /* 0x0000000800087308 */ /* 0x000e620000001000 */
[----:B------:R-:W-:Y:S02]  /*0560*/  FSEL R17, R11, 1, P6 ;  /* 0x3f8000000b117808 */ /* 0x000fe40003000000 */
[----:B--2---:R-:W-:Y:S01]  /*0570*/  FSETP.GT.AND P6, PT, R14, 8.50705917302346158658e+37, PT ;  /* 0x7e8000000e00780b */ /* 0x004fe20003fc4000 */
[----:B------:R-:W-:Y:S01]  /*0580*/  @!P2 FMUL R10, R10, 16777216 ;  /* 0x4b8000000a0aa820 */ /* 0x000fe20000400000 */
[----:B---3--:R-:W-:-:S03]  /*0590*/  FSETP.GT.AND P4, PT, R13, 8.50705917302346158658e+37, PT ;  /* 0x7e8000000d00780b */ /* 0x008fc60003f84000 */
[----:B------:R-:W2:Y:S01]  /*05a0*/  MUFU.SQRT R15, R28 ;  /* 0x0000001c000f7308 */ /* 0x000ea20000002000 */
[----:B------:R-:W-:Y:S01]  /*05b0*/  @!P2 FMUL R18, R18, 16777216 ;  /* 0x4b8000001212a820 */ /* 0x000fe20000400000 */
[----:B----4-:R-:W-:Y:S01]  /*05c0*/  FSETP.GT.AND P2, PT, R20, 8.50705917302346158658e+37, PT ;  /* 0x7e8000001400780b */ /* 0x010fe20003f44000 */
[----:B------:R-:W-:Y:S01]  /*05d0*/  @!P3 FMUL R12, R12, 16777216 ;  /* 0x4b8000000c0cb820 */ /* 0x000fe20000400000 */
[----:B------:R-:W-:Y:S01]  /*05e0*/  @!P3 FMUL R17, R17, 16777216 ;  /* 0x4b8000001111b820 */ /* 0x000fe20000400000 */
[----:B------:R-:W-:Y:S01]  /*05f0*/  @!P5 FMUL R9, R9, 16777216 ;  /* 0x4b8000000909d820 */ /* 0x000fe20000400000 */
[----:B------:R-:W-:Y:S01]  /*0600*/  FSETP.GEU.AND P3, PT, R14, 1.175494350822287508e-38, PT ;  /* 0x008000000e00780b */ /* 0x000fe20003f6e000 */
[----:B-1----:R-:W-:Y:S01]  /*0610*/  FMUL R27, R8, R27 ;  /* 0x0000001b081b7220 */ /* 0x002fe20000400000 */
[----:B------:R-:W-:Y:S01]  /*0620*/  @!P5 FMUL R24, R24, 16777216 ;  /* 0x4b8000001818d820 */ /* 0x000fe20000400000 */
[----:B------:R-:W-:Y:S01]  /*0630*/  @P6 FMUL R14, R14, 0.25 ;  /* 0x3e8000000e0e6820 */ /* 0x000fe20000400000 */
[----:B------:R-:W-:-:S02]  /*0640*/  FSEL R8, R11, 1, P6 ;  /* 0x3f8000000b087808 */ /* 0x000fc40003000000 */
[C---:B------:R-:W-:Y:S01]  /*0650*/  FSETP.GEU.AND P5, PT, R13.reuse, 1.175494350822287508e-38, PT ;  /* 0x008000000d00780b */ /* 0x040fe20003fae000 */
[----:B------:R-:W-:Y:S01]  /*0660*/  @P4 FMUL R13, R13, 0.25 ;  /* 0x3e8000000d0d4820 */ /* 0x000fe20000400000 */
[----:B------:R-:W-:Y:S02]  /*0670*/  FSEL R29, R11, 1, P4 ;  /* 0x3f8000000b1d7808 */ /* 0x000fe40002000000 */
[----:B--2---:R-:W-:Y:S01]  /*0680*/  FSETP.GT.AND P6, PT, R15, 8.50705917302346158658e+37, PT ;  /* 0x7e8000000f00780b */ /* 0x004fe20003fc4000 */
[----:B------:R1:W2:Y:S01]  /*0690*/  MUFU.RCP R25, R9 ;  /* 0x0000000900197308 */ /* 0x0002a20000001000 */
[C---:B------:R-:W-:Y:S01]  /*06a0*/  FSETP.GEU.AND P4, PT, R20.reuse, 1.175494350822287508e-38, PT ;  /* 0x008000001400780b */ /* 0x040fe20003f8e000 */
[----:B------:R-:W-:Y:S01]  /*06b0*/  @P2 FMUL R20, R20, 0.25 ;  /* 0x3e80000014142820 */ /* 0x000fe20000400000 */
[----:B-1----:R-:W-:Y:S02]  /*06c0*/  FSEL R9, R11, 1, P2 ;  /* 0x3f8000000b097808 */ /* 0x002fe40001000000 */
[----:B------:R-:W-:-:S03]  /*06d0*/  FSETP.GEU.AND P2, PT, R15, 1.175494350822287508e-38, PT ;  /* 0x008000000f00780b */ /* 0x000fc60003f4e000 */
[----:B------:R-:W1:Y:S04]  /*06e0*/  MUFU.RCP R19, R10 ;  /* 0x0000000a00137308 */ /* 0x000e680000001000 */
[----:B------:R-:W-:Y:S02]  /*06f0*/  @P6 FMUL R15, R15, 0.25 ;  /* 0x3e8000000f0f6820 */ /* 0x000fe40000400000 */
[----:B------:R-:W-:Y:S02]  /*0700*/  @!P4 FMUL R20, R20, 16777216 ;  /* 0x4b8000001414c820 */ /* 0x000fe40000400000 */
[----:B------:R-:W3:Y:S01]  /*0710*/  MUFU.RCP R12, R12 ;  /* 0x0000000c000c7308 */ /* 0x000ee20000001000 */
[----:B------:R-:W-:Y:S01]  /*0720*/  @!P3 FMUL R14, R14, 16777216 ;  /* 0x4b8000000e0eb820 */ /* 0x000fe20000400000 */
[----:B------:R-:W-:Y:S01]  /*0730*/  @!P2 FMUL R15, R15, 16777216 ;  /* 0x4b8000000f0fa820 */ /* 0x000fe20000400000 */
[----:B--2---:R-:W-:-:S05]  /*0740*/  FMUL R24, R25, R24 ;  /* 0x0000001819187220 */ /* 0x004fca0000400000 */
[----:B------:R-:W2:Y:S01]  /*0750*/  MUFU.RCP R25, R14 ;  /* 0x0000000e00197308 */ /* 0x000ea20000001000 */
[----:B-1----:R-:W-:Y:S01]  /*0760*/  FMUL R26, R19, R18 ;  /* 0x00000012131a7220 */ /* 0x002fe20000400000 */
[----:B------:R-:W-:Y:S01]  /*0770*/  @!P3 FMUL R8, R8, 16777216 ;  /* 0x4b8000000808b820 */ /* 0x000fe20000400000 */
[----:B------:R-:W-:Y:S01]  /*0780*/  @!P4 FMUL R9, R9, 16777216 ;  /* 0x4b8000000909c820 */ /* 0x000fe20000400000 */
[----:B------:R-:W1:Y:S04]  /*0790*/  LDC.64 R18, c[0x0][0x228] ;  /* 0x00008a00ff127b82 */ /* 0x000e680000000a00 */
[----:B------:R-:W4:Y:S01]  /*07a0*/  MUFU.RCP R20, R20 ;  /* 0x0000001400147308 */ /* 0x000f220000001000 */
[----:B---3--:R-:W-:Y:S01]  /*07b0*/  FMUL R12, R12, R17 ;  /* 0x000000110c0c7220 */ /* 0x008fe20000400000 */
[----:B------:R-:W-:-:S06]  /*07c0*/  FMUL R17, R26, R6 ;  /* 0x000000061a117220 */ /* 0x000fcc0000400000 */
[----:B------:R-:W3:Y:S01]  /*07d0*/  MUFU.RCP R15, R15 ;  /* 0x0000000f000f7308 */ /* 0x000ee20000001000 */
[----:B------:R-:W-:Y:S01]  /*07e0*/  FSEL R6, R11, 1, P6 ;  /* 0x3f8000000b067808 */ /* 0x000fe20003000000 */
[----:B--2---:R-:W-:-:S04]  /*07f0*/  FMUL R28, R25, R8 ;  /* 0x00000008191c7220 */ /* 0x004fc80000400000 */
[----:B------:R-:W-:Y:S01]  /*0800*/  @!P2 FMUL R6, R6, 16777216 ;  /* 0x4b8000000606a820 */ /* 0x000fe20000400000 */
[----:B----4-:R-:W-:-:S04]  /*0810*/  FMUL R25, R20, R9 ;  /* 0x0000000914197220 */ /* 0x010fc80000400000 */
[----:B------:R-:W-:Y:S01]  /*0820*/  FMUL R25, R25, R22 ;  /* 0x0000001619197220 */ /* 0x000fe20000400000 */
[----:B---3--:R-:W-:-:S04]  /*0830*/  FMUL R26, R15, R6 ;  /* 0x000000060f1a7220 */ /* 0x008fc80000400000 */
[----:B------:R-:W-:Y:S02]  /*0840*/  FMUL R26, R26, R23 ;  /* 0x000000171a1a7220 */ /* 0x000fe40000400000 */
[----:B------:R-:W2:Y:S01]  /*0850*/  LDC.64 R22, c[0x0][0x230] ;  /* 0x00008c00ff167b82 */ /* 0x000ea20000000a00 */
[----:B------:R-:W-:-:S04]  /*0860*/  @!P5 FMUL R13, R13, 16777216 ;  /* 0x4b8000000d0dd820 */ /* 0x000fc80000400000 */
[----:B------:R-:W3:Y:S01]  /*0870*/  MUFU.RCP R10, R13 ;  /* 0x0000000d000a7308 */ /* 0x000ee20000001000 */
[----:B------:R-:W-:Y:S01]  /*0880*/  @!P5 FMUL R29, R29, 16777216 ;  /* 0x4b8000001d1dd820 */ /* 0x000fe20000400000 */
[----:B------:R-:W-:Y:S01]  /*0890*/  FMUL R12, R12, R7 ;  /* 0x000000070c0c7220 */ /* 0x000fe20000400000 */
[----:B------:R-:W-:Y:S01]  /*08a0*/  FMUL R24, R24, R5 ;  /* 0x0000000518187220 */ /* 0x000fe20000400000 */
[----:B------:R-:W-:Y:S01]  /*08b0*/  FMUL R27, R27, R4 ;  /* 0x000000041b1b7220 */ /* 0x000fe20000400000 */
[----:B------:R-:W-:Y:S02]  /*08c0*/  CS2R R4, SRZ ;  /* 0x0000000000047805 */ /* 0x000fe4000001ff00 */
[----:B------:R-:W-:Y:S02]  /*08d0*/  CS2R R6, SRZ ;  /* 0x0000000000067805 */ /* 0x000fe4000001ff00 */
[----:B------:R-:W-:Y:S01]  /*08e0*/  CS2R R8, SRZ ;  /* 0x0000000000087805 */ /* 0x000fe2000001ff00 */
[----:B-1----:R-:W-:-:S05]  /*08f0*/  IMAD.WIDE R14, R3, 0x4, R18 ;  /* 0x00000004030e7825 */ /* 0x002fca00078e0212 */
[----:B------:R-:W4:Y:S01]  /*0900*/  @!P1 LDG.E.EL.128 R4, desc[UR4][R14.64] ;  /* 0x000000040e049981 */ /* 0x000f22000c2e1d00 */
[----:B---3--:R-:W-:Y:S01]  /*0910*/  FMUL R29, R10, R29 ;  /* 0x0000001d0a1d7220 */ /* 0x008fe20000400000 */
[----:B------:R-:W-:Y:S01]  /*0920*/  CS2R R10, SRZ ;  /* 0x00000000000a7805 */ /* 0x000fe2000001ff00 */
[----:B--2---:R-:W-:-:S05]  /*0930*/  IMAD.WIDE R22, R3, 0x4, R22 ;  /* 0x0000000403167825 */ /* 0x004fca00078e0216 */
[----:B------:R1:W4:Y:S02]  /*0940*/  @!P1 LDG.E.EL.128 R8, desc[UR4][R22.64] ;  /* 0x0000000416089981 */ /* 0x000324000c2e1d00 */
[----:B-1----:R-:W1:Y:S01]  /*0950*/  LDC.64 R22, c[0x0][0x230] ;  /* 0x00008c00ff167b82 */ /* 0x002e620000000a00 */
[----:B------:R-:W-:Y:S01]  /*0960*/  FMUL R28, R28, R21 ;  /* 0x000000151c1c7220 */ /* 0x000fe20000400000 */
[----:B------:R-:W-:Y:S01]  /*0970*/  CS2R R14, SRZ ;  /* 0x00000000000e7805 */ /* 0x000fe2000001ff00 */
[----:B------:R-:W-:-:S04]  /*0980*/  IMAD.WIDE R20, R0, 0x4, R18 ;  /* 0x0000000400147825 */ /* 0x000fc800078e0212 */
[----:B-1----:R-:W-:Y:S01]  /*0990*/  IMAD.WIDE R18, R0, 0x4, R22 ;  /* 0x0000000400127825 */ /* 0x002fe200078e0216 */
[----:B------:R-:W-:-:S03]  /*09a0*/  CS2R R22, SRZ ;  /* 0x0000000000167805 */ /* 0x000fc6000001ff00 */
[----:B----4-:R-:W-:Y:S01]  /*09b0*/  FFMA R7, R12, R7, R11 ;  /* 0x000000070c077223 */ /* 0x010fe2000000000b */
[----:B------:R-:W-:-:S06]  /*09c0*/  CS2R R12, SRZ ;  /* 0x00000000000c7805 */ /* 0x000fcc000001ff00 */
[----:B------:R1:W2:Y:S02]  /*09d0*/  @!P0 LDG.E.EL.128 R12, desc[UR4][R20.64] ;  /* 0x00000004140c8981 */ /* 0x0002a4000c2e1d00 */
[----:B-1----:R-:W-:-:S06]  /*09e0*/  CS2R R20, SRZ ;  /* 0x0000000000147805 */ /* 0x002fcc000001ff00 */
[----:B------:R-:W2:Y:S01]  /*09f0*/  @!P0 LDG.E.EL.128 R20, desc[UR4][R18.64] ;  /* 0x0000000412148981 */ /* 0x000ea2000c2e1d00 */
[----:B------:R-:W-:Y:S01]  /*0a00*/  FSETP.GTU.AND P2, PT, R7, RZ, PT ;  /* 0x000000ff0700720b */ /* 0x000fe20003f4c000 */
[----:B------:R-:W-:-:S03]  /*0a10*/  FFMA R6, R17, R6, R10 ;  /* 0x0000000611067223 */ /* 0x000fc6000000000a */
[----:B------:R-:W-:Y:S01]  /*0a20*/  FSEL R7, R7, RZ, P2 ;  /* 0x000000ff07077208 */ /* 0x000fe20001000000 */
[----:B------:R-:W-:Y:S01]  /*0a30*/  FFMA R5, R24, R5, R9 ;  /* 0x0000000518057223 */ /* 0x000fe20000000009 */
[----:B------:R-:W-:Y:S02]  /*0a40*/  FFMA R4, R27, R4, R8 ;  /* 0x000000041b047223 */ /* 0x000fe40000000008 */
[----:B------:R-:W-:Y:S01]  /*0a50*/  FSETP.GEU.AND P3, PT, R7, 6, PT ;  /* 0x40c000000700780b */ /* 0x000fe20003f6e000 */
[----:B------:R-:W1:Y:S01]  /*0a60*/  LDC.64 R8, c[0x0][0x238] ;  /* 0x00008e00ff087b82 */ /* 0x000e620000000a00 */
[----:B------:R-:W-:Y:S02]  /*0a70*/  FSETP.GTU.AND P5, PT, R6, RZ, PT ;  /* 0x000000ff0600720b */ /* 0x000fe40003fac000 */
[----:B------:R-:W-:Y:S02]  /*0a80*/  FSETP.GTU.AND P6, PT, R5, RZ, PT ;  /* 0x000000ff0500720b */ /* 0x000fe40003fcc000 */
[----:B------:R-:W-:-:S02]  /*0a90*/  FSETP.GTU.AND P2, PT, R4, RZ, PT ;  /* 0x000000ff0400720b */ /* 0x000fc40003f4c000 */
[----:B------:R-:W-:Y:S02]  /*0aa0*/  FSEL R6, R6, RZ, P5 ;  /* 0x000000ff06067208 */ /* 0x000fe40002800000 */
[----:B------:R-:W-:Y:S01]  /*0ab0*/  FSEL R5, R5, RZ, P6 ;  /* 0x000000ff05057208 */ /* 0x000fe20003000000 */
[----:B------:R-:W-:Y:S01]  /*0ac0*/  FMUL R29, R29, R16 ;  /* 0x000000101d1d7220 */ /* 0x000fe20000400000 */
[C---:B------:R-:W-:Y:S02]  /*0ad0*/  FSETP.NAN.AND P6, PT, R7.reuse, R7, PT ;  /* 0x000000070700720b */ /* 0x040fe40003fc8000 */
[----:B------:R-:W-:Y:S02]  /*0ae0*/  FSEL R4, R4, RZ, P2 ;  /* 0x000000ff04047208 */ /* 0x000fe40001000000 */
[----:B------:R-:W-:Y:S02]  /*0af0*/  FSETP.GEU.AND P2, PT, R6, 6, PT ;  /* 0x40c000000600780b */ /* 0x000fe40003f4e000 */
[----:B------:R-:W-:-:S02]  /*0b00*/  @P3 SEL R7, R7, 0x40c00000, P6 ;  /* 0x40c0000007073807 */ /* 0x000fc40003000000 */
[----:B------:R-:W-:Y:S01]  /*0b10*/  FSETP.GEU.AND P3, PT, R5, 6, PT ;  /* 0x40c000000500780b */ /* 0x000fe20003f6e000 */
[----:B-1----:R-:W-:-:S04]  /*0b20*/  IMAD.WIDE R8, R2, 0x4, R8 ;  /* 0x0000000402087825 */ /* 0x002fc800078e0208 */
[----:B--2---:R-:W-:Y:S01]  /*0b30*/  FFMA R15, R26, R15, R23 ;  /* 0x0000000f1a0f7223 */ /* 0x004fe20000000017 */
[----:B------:R-:W-:Y:S01]  /*0b40*/  FFMA R13, R28, R13, R21 ;  /* 0x0000000d1c0d7223 */ /* 0x000fe20000000015 */
[----:B------:R-:W-:-:S03]  /*0b50*/  FFMA R14, R25, R14, R22 ;  /* 0x0000000e190e7223 */ /* 0x000fc60000000016 */
[----:B------:R-:W-:Y:S01]  /*0b60*/  FSETP.GTU.AND P4, PT, R15, RZ, PT ;  /* 0x000000ff0f00720b */ /* 0x000fe20003f8c000 */
[----:B------:R-:W-:Y:S01]  /*0b70*/  FFMA R12, R29, R12, R20 ;  /* 0x0000000c1d0c7223 */ /* 0x000fe20000000014 */
[----:B------:R-:W-:Y:S02]  /*0b80*/  FSETP.GTU.AND P5, PT, R14, RZ, PT ;  /* 0x000000ff0e00720b */ /* 0x000fe40003fac000 */
[----:B------:R-:W-:Y:S02]  /*0b90*/  FSETP.GTU.AND P6, PT, R13, RZ, PT ;  /* 0x000000ff0d00720b */ /* 0x000fe40003fcc000 */
[----:B------:R-:W-:Y:S02]  /*0ba0*/  FSEL R15, R15, RZ, P4 ;  /* 0x000000ff0f0f7208 */ /* 0x000fe40002000000 */
[----:B------:R-:W-:Y:S02]  /*0bb0*/  FSETP.GEU.AND P4, PT, R4, 6, PT ;  /* 0x40c000000400780b */ /* 0x000fe40003f8e000 */
[----:B------:R-:W-:-:S02]  /*0bc0*/  FSEL R14, R14, RZ, P5 ;  /* 0x000000ff0e0e7208 */ /* 0x000fc40002800000 */
[----:B------:R-:W-:Y:S02]  /*0bd0*/  FSEL R13, R13, RZ, P6 ;  /* 0x000000ff0d0d7208 */ /* 0x000fe40003000000 */
[----:B------:R-:W-:Y:S02]  /*0be0*/  FSETP.GTU.AND P5, PT, R12, RZ, PT ;  /* 0x000000ff0c00720b */ /* 0x000fe40003fac000 */
[----:B------:R-:W-:Y:S02]  /*0bf0*/  FSETP.NAN.AND P6, PT, R6, R6, PT ;  /* 0x000000060600720b */ /* 0x000fe40003fc8000 */
[----:B------:R-:W-:Y:S02]  /*0c00*/  FSEL R12, R12, RZ, P5 ;  /* 0x000000ff0c0c7208 */ /* 0x000fe40002800000 */
[----:B------:R-:W-:Y:S02]  /*0c10*/  @P2 SEL R6, R6, 0x40c00000, P6 ;  /* 0x40c0000006062807 */ /* 0x000fe40003000000 */
[----:B------:R-:W-:-:S02]  /*0c20*/  FSETP.NAN.AND P5, PT, R5, R5, PT ;  /* 0x000000050500720b */ /* 0x000fc40003fa8000 */
[----:B------:R-:W-:Y:S02]  /*0c30*/  FSETP.GEU.AND P2, PT, R15, 6, PT ;  /* 0x40c000000f00780b */ /* 0x000fe40003f4e000 */
[C---:B------:R-:W-:Y:S02]  /*0c40*/  FSETP.NAN.AND P6, PT, R4.reuse, R4, PT ;  /* 0x000000040400720b */ /* 0x040fe40003fc8000 */
[----:B------:R-:W-:Y:S02]  /*0c50*/  @P3 SEL R5, R5, 0x40c00000, P5 ;  /* 0x40c0000005053807 */ /* 0x000fe40002800000 */
[----:B------:R-:W-:Y:S02]  /*0c60*/  @P4 SEL R4, R4, 0x40c00000, P6 ;  /* 0x40c0000004044807 */ /* 0x000fe40003000000 */
[----:B------:R-:W-:Y:S02]  /*0c70*/  FSETP.GEU.AND P3, PT, R14, 6, PT ;  /* 0x40c000000e00780b */ /* 0x000fe40003f6e000 */
[----:B------:R-:W-:-:S02]  /*0c80*/  FSETP.GEU.AND P5, PT, R13, 6, PT ;  /* 0x40c000000d00780b */ /* 0x000fc40003fae000 */
[----:B------:R-:W-:Y:S02]  /*0c90*/  FSETP.GEU.AND P4, PT, R12, 6, PT ;  /* 0x40c000000c00780b */ /* 0x000fe40003f8e000 */
[C---:B------:R-:W-:Y:S01]  /*0ca0*/  FSETP.NAN.AND P6, PT, R15.reuse, R15, PT ;  /* 0x0000000f0f00720b */ /* 0x040fe20003fc8000 */
[----:B------:R1:W-:Y:S01]  /*0cb0*/  @!P1 STG.E.128 desc[UR4][R8.64], R4 ;  /* 0x0000000408009986 */ /* 0x0003e2000c101d04 */
[----:B------:R-:W-:Y:S02]  /*0cc0*/  FSETP.NAN.AND P1, PT, R14, R14, PT ;  /* 0x0000000e0e00720b */ /* 0x000fe40003f28000 */
[----:B------:R-:W-:Y:S02]  /*0cd0*/  @P2 SEL R15, R15, 0x40c00000, P6 ;  /* 0x40c000000f0f2807 */ /* 0x000fe40003000000 */
[----:B------:R-:W-:Y:S02]  /*0ce0*/  FSETP.NAN.AND P6, PT, R13, R13, PT ;  /* 0x0000000d0d00720b */ /* 0x000fe40003fc8000 */
[----:B------:R-:W-:-:S02]  /*0cf0*/  FSETP.NAN.AND P2, PT, R12, R12, PT ;  /* 0x0000000c0c00720b */ /* 0x000fc40003f48000 */
[----:B------:R-:W-:Y:S02]  /*0d00*/  @P3 SEL R14, R14, 0x40c00000, P1 ;  /* 0x40c000000e0e3807 */ /* 0x000fe40000800000 */
[----:B------:R-:W-:Y:S02]  /*0d10*/  @P5 SEL R13, R13, 0x40c00000, P6 ;  /* 0x40c000000d0d5807 */ /* 0x000fe40003000000 */
[----:B------:R-:W-:Y:S01]  /*0d20*/  @P4 SEL R12, R12, 0x40c00000, P2 ;  /* 0x40c000000c0c4807 */ /* 0x000fe20001000000 */
[----:B------:R-:W-:Y:S06]  /*0d30*/  @P0 EXIT ;  /* 0x000000000000094d */ /* 0x000fec0003800000 */
[----:B------:R-:W-:Y:S01]  /*0d40*/  STG.E.128 desc[UR4][R8.64+0x800], R12 ;  /* 0x0008000c08007986 */ /* 0x000fe2000c101d04 */
[----:B------:R-:W-:Y:S05]  /*0d50*/  EXIT ;  /* 0x000000000000794d */ /* 0x000fea0003800000 */
.L_x_0:
[----:B------:R-:W-:-:S00]  /*0d60*/  BRA `(.L_x_0) ;  /* 0xfffffffc00fc7947 */ /* 0x000fc0000383ffff */
[----:B------:R-:W-:-:S00]  /*0d70*/  NOP ;  /* 0x0000000000007918 */ /* 0x000fc00000000000 */
        /* <DEDUP_REMOVED lines=8> */
.L_x_1:


//--------------------- .nv.global.init           --------------------------
	.section	.nv.global.init,"aw",@progbits
.nv.global.init:
	.type		_$_str,@object
	.size		_$_str,(_$_str_$_2 - _$_str)
_$_str:
        /*0000*/ 	.byte	0x5f, 0x5f, 0x43, 0x55, 0x44, 0x41, 0x5f, 0x46, 0x54, 0x5a, 0x00
	.type		_$_str_$_2,@object
	.size		_$_str_$_2,(.L_1 - _$_str_$_2)
_$_str_$_2:
        /*000b*/ 	.byte	0x5f, 0x5f, 0x43, 0x55, 0x44, 0x41, 0x5f, 0x50, 0x52, 0x45, 0x43, 0x5f, 0x53, 0x51, 0x52, 0x54
        /*001b*/ 	.byte	0x00
.L_1:


//--------------------- .nv.constant0.triton_poi_fused__native_batch_norm_legit_no_training_hardtanh_19 --------------------------
	.section	.nv.constant0.triton_poi_fused__native_batch_norm_legit_no_training_hardtanh_19,"a",@progbits
	.sectionflags	@""
	.align	4
.nv.constant0.triton_poi_fused__native_batch_norm_legit_no_training_hardtanh_19:
	.zero		580
